	.headerflags	@"EF_CUDA_TEXMODE_UNIFIED EF_CUDA_64BIT_ADDRESS EF_CUDA_ACCELERATORS EF_CUDA_SM90 EF_CUDA_VIRTUAL_SM(EF_CUDA_SM90)"
	.elftype	@"ET_EXEC"


//--------------------- .nv.info                  --------------------------
	.section	.nv.info,"",@"SHT_CUDA_INFO"
	.align	4


	//----- nvinfo : EIATTR_REGCOUNT
	.align		4
        /*0000*/ 	.byte	0x04, 0x2f
        /*0002*/ 	.short	(.L_3 - .L_2)
	.align		4
.L_2:
        /*0004*/ 	.word	index@(triton_poi_fused__native_batch_norm_legit_no_training_cat_relu_6)
        /*0008*/ 	.word	0x00000020


	//----- nvinfo : EIATTR_MIN_STACK_SIZE
	.align		4
.L_3:
        /*000c*/ 	.byte	0x04, 0x12
        /*000e*/ 	.short	(.L_5 - .L_4)
	.align		4
.L_4:
        /*0010*/ 	.word	index@(triton_poi_fused__native_batch_norm_legit_no_training_cat_relu_6)
        /*0014*/ 	.word	0x00000000


	//----- nvinfo : EIATTR_FRAME_SIZE
	.align		4
.L_5:
        /*0018*/ 	.byte	0x04, 0x11
        /*001a*/ 	.short	(.L_7 - .L_6)
	.align		4
.L_6:
        /*001c*/ 	.word	index@(triton_poi_fused__native_batch_norm_legit_no_training_cat_relu_6)
        /*0020*/ 	.word	0x00000000


	//----- nvinfo : EIATTR_MIN_STACK_SIZE
	.align		4
.L_7:
        /*0024*/ 	.byte	0x04, 0x12
        /*0026*/ 	.short	(.L_9 - .L_8)
	.align		4
.L_8:
        /*0028*/ 	.word	index@(triton_poi_fused__native_batch_norm_legit_no_training_cat_relu_6)
        /*002c*/ 	.word	0x00000000
.L_9:


//--------------------- .nv.info.triton_poi_fused__native_batch_norm_legit_no_training_cat_relu_6 --------------------------
	.section	.nv.info.triton_poi_fused__native_batch_norm_legit_no_training_cat_relu_6,"",@"SHT_CUDA_INFO"
	.sectionflags	@""
	.align	4


	//----- nvinfo : EIATTR_CUDA_API_VERSION
	.align		4
        /*0000*/ 	.byte	0x04, 0x37
        /*0002*/ 	.short	(.L_11 - .L_10)
.L_10:
        /*0004*/ 	.word	0x0000007c


	//----- nvinfo : EIATTR_KPARAM_INFO
	.align		4
.L_11:
        /*0008*/ 	.byte	0x04, 0x17
        /*000a*/ 	.short	(.L_13 - .L_12)
.L_12:
        /*000c*/ 	.word	0x00000000
        /*0010*/ 	.short	0x0009
        /*0012*/ 	.short	0x0048
        /*0014*/ 	.byte	0x00, 0xf0, 0x11, 0x00


	//----- nvinfo : EIATTR_KPARAM_INFO
	.align		4
.L_13:
        /*0018*/ 	.byte	0x04, 0x17
        /*001a*/ 	.short	(.L_15 - .L_14)
.L_14:
        /*001c*/ 	.word	0x00000000
        /*0020*/ 	.short	0x0008
        /*0022*/ 	.short	0x0040
        /*0024*/ 	.byte	0x00, 0xf4, 0x21, 0x00


	//----- nvinfo : EIATTR_KPARAM_INFO
	.align		4
.L_15:
        /*0028*/ 	.byte	0x04, 0x17
        /*002a*/ 	.short	(.L_17 - .L_16)
.L_16:
        /*002c*/ 	.word	0x00000000
        /*0030*/ 	.short	0x0007
        /*0032*/ 	.short	0x0038
        /*0034*/ 	.byte	0x00, 0xf4, 0x21, 0x00


	//----- nvinfo : EIATTR_KPARAM_INFO
	.align		4
.L_17:
        /*0038*/ 	.byte	0x04, 0x17
        /*003a*/ 	.short	(.L_19 - .L_18)
.L_18:
        /*003c*/ 	.word	0x00000000
        /*0040*/ 	.short	0x0006
        /*0042*/ 	.short	0x0030
        /*0044*/ 	.byte	0x00, 0xf4, 0x21, 0x00


	//----- nvinfo : EIATTR_KPARAM_INFO
	.align		4
.L_19:
        /*0048*/ 	.byte	0x04, 0x17
        /*004a*/ 	.short	(.L_21 - .L_20)
.L_20:
        /*004c*/ 	.word	0x00000000
        /*0050*/ 	.short	0x0005
        /*0052*/ 	.short	0x0028
        /*0054*/ 	.byte	0x00, 0xf4, 0x21, 0x00


	//----- nvinfo : EIATTR_KPARAM_INFO
	.align		4
.L_21:
        /*0058*/ 	.byte	0x04, 0x17
        /*005a*/ 	.short	(.L_23 - .L_22)
.L_22:
        /*005c*/ 	.word	0x00000000
        /*0060*/ 	.short	0x0004
        /*0062*/ 	.short	0x0020
        /*0064*/ 	.byte	0x00, 0xf4, 0x21, 0x00


	//----- nvinfo : EIATTR_KPARAM_INFO
	.align		4
.L_23:
        /*0068*/ 	.byte	0x04, 0x17
        /*006a*/ 	.short	(.L_25 - .L_24)
.L_24:
        /*006c*/ 	.word	0x00000000
        /*0070*/ 	.short	0x0003
        /*0072*/ 	.short	0x0018
        /*0074*/ 	.byte	0x00, 0xf4, 0x21, 0x00


	//----- nvinfo : EIATTR_KPARAM_INFO
	.align		4
.L_25:
        /*0078*/ 	.byte	0x04, 0x17
        /*007a*/ 	.short	(.L_27 - .L_26)
.L_26:
        /*007c*/ 	.word	0x00000000
        /*0080*/ 	.short	0x0002
        /*0082*/ 	.short	0x0010
        /*0084*/ 	.byte	0x00, 0xf4, 0x21, 0x00


	//----- nvinfo : EIATTR_KPARAM_INFO
	.align		4
.L_27:
        /*0088*/ 	.byte	0x04, 0x17
        /*008a*/ 	.short	(.L_29 - .L_28)
.L_28:
        /*008c*/ 	.word	0x00000000
        /*0090*/ 	.short	0x0001
        /*0092*/ 	.short	0x0008
        /*0094*/ 	.byte	0x00, 0xf4, 0x21, 0x00


	//----- nvinfo : EIATTR_KPARAM_INFO
	.align		4
.L_29:
        /*0098*/ 	.byte	0x04, 0x17
        /*009a*/ 	.short	(.L_31 - .L_30)
.L_30:
        /*009c*/ 	.word	0x00000000
        /*00a0*/ 	.short	0x0000
        /*00a2*/ 	.short	0x0000
        /*00a4*/ 	.byte	0x00, 0xf4, 0x21, 0x00


	//----- nvinfo : EIATTR_SPARSE_MMA_MASK
	.align		4
.L_31:
        /*00a8*/ 	.byte	0x03, 0x50
        /*00aa*/ 	.short	0x0000


	//----- nvinfo : EIATTR_MAXREG_COUNT
	.align		4
        /*00ac*/ 	.byte	0x03, 0x1b
        /*00ae*/ 	.short	0x00ff


	//----- nvinfo : EIATTR_EXIT_INSTR_OFFSETS
	.align		4
        /*00b0*/ 	.byte	0x04, 0x1c
        /*00b2*/ 	.short	(.L_33 - .L_32)


	//   ....[0]....
.L_32:
        /*00b4*/ 	.word	0x00001170


	//----- nvinfo : EIATTR_REQNTID
	.align		4
.L_33:
        /*00b8*/ 	.byte	0x04, 0x10
        /*00ba*/ 	.short	(.L_35 - .L_34)
.L_34:
        /*00bc*/ 	.word	0x00000080
        /*00c0*/ 	.word	0x00000001
        /*00c4*/ 	.word	0x00000001


	//----- nvinfo : EIATTR_CBANK_PARAM_SIZE
	.align		4
.L_35:
        /*00c8*/ 	.byte	0x03, 0x19
        /*00ca*/ 	.short	0x004c


	//----- nvinfo : EIATTR_PARAM_CBANK
	.align		4
        /*00cc*/ 	.byte	0x04, 0x0a
        /*00ce*/ 	.short	(.L_37 - .L_36)
	.align		4
.L_36:
        /*00d0*/ 	.word	index@(.nv.constant0.triton_poi_fused__native_batch_norm_legit_no_training_cat_relu_6)
        /*00d4*/ 	.short	0x0210
        /*00d6*/ 	.short	0x004c


	//----- nvinfo : EIATTR_SW_WAR
	.align		4
.L_37:
        /*00d8*/ 	.byte	0x04, 0x36
        /*00da*/ 	.short	(.L_39 - .L_38)
.L_38:
        /*00dc*/ 	.word	0x00000008
.L_39:


//--------------------- .nv.callgraph             --------------------------
	.section	.nv.callgraph,"",@"SHT_CUDA_CALLGRAPH"
	.align	4
	.sectionentsize	8
	.align		4
        /*0000*/ 	.word	0x00000000
	.align		4
        /*0004*/ 	.word	0xffffffff
	.align		4
        /*0008*/ 	.word	0x00000000
	.align		4
        /*000c*/ 	.word	0xfffffffe
	.align		4
        /*0010*/ 	.word	0x00000000
	.align		4
        /*0014*/ 	.word	0xfffffffd
	.align		4
        /*0018*/ 	.word	0x00000000
	.align		4
        /*001c*/ 	.word	0xfffffffc


//--------------------- .nv.constant4             --------------------------
	.section	.nv.constant4,"a",@progbits
	.align	8
	.align		8
.nv.constant4:
        /*0000*/ 	.dword	_$_str
	.align		8
        /*0008*/ 	.dword	_$_str_$_2


//--------------------- .text.triton_poi_fused__native_batch_norm_legit_no_training_cat_relu_6 --------------------------
	.section	.text.triton_poi_fused__native_batch_norm_legit_no_training_cat_relu_6,"ax",@progbits
	.align	128
        .global         triton_poi_fused__native_batch_norm_legit_no_training_cat_relu_6
        .type           triton_poi_fused__native_batch_norm_legit_no_training_cat_relu_6,@function
        .size           triton_poi_fused__native_batch_norm_legit_no_training_cat_relu_6,(.L_x_1 - triton_poi_fused__native_batch_norm_legit_no_training_cat_relu_6)
        .other          triton_poi_fused__native_batch_norm_legit_no_training_cat_relu_6,@"STO_CUDA_ENTRY STV_DEFAULT"
triton_poi_fused__native_batch_norm_legit_no_training_cat_relu_6:
.text.triton_poi_fused__native_batch_norm_legit_no_training_cat_relu_6:
[----:B------:R-:W-:Y:S01]  /*0000*/  LDC R1, c[0x0][0x28] ;  /* 0x00000a00ff017b82 */ /* 0x000fe20000000800 */
[----:B------:R-:W1:Y:S01]  /*0010*/  S2R R0, SR_TID.X ;  /* 0x0000000000007919 */ /* 0x000e620000002100 */
[----:B------:R-:W-:Y:S01]  /*0020*/  ULDC.64 UR6, c[0x0][0x220] ;  /* 0x0000880000067ab9 */ /* 0x000fe20000000a00 */
[----:B------:R-:W-:Y:S01]  /*0030*/  ULDC.64 UR4, c[0x0][0x208] ;  /* 0x0000820000047ab9 */ /* 0x000fe20000000a00 */
[----:B------:R-:W2:Y:S01]  /*0040*/  S2R R3, SR_CTAID.X ;  /* 0x0000000000037919 */ /* 0x000ea20000002500 */
[----:B-1----:R-:W-:Y:S01]  /*0050*/  IMAD.SHL.U32 R0, R0, 0x4, RZ ;  /* 0x0000000400007824 */ /* 0x002fe200078e00ff */
[----:B--2---:R-:W-:-:S04]  /*0060*/  SHF.R.S32.HI R5, RZ, 0x16, R3 ;  /* 0x00000016ff057819 */ /* 0x004fc80000011403 */
[----:B------:R-:W-:Y:S02]  /*0070*/  LOP3.LUT R0, R0, 0x1fc, RZ, 0xc0, !PT ;  /* 0x000001fc00007812 */ /* 0x000fe400078ec0ff */
[----:B------:R-:W-:-:S03]  /*0080*/  SGXT R5, R5, 0x1 ;  /* 0x000000010505781a */ /* 0x000fc60000000200 */
[----:B------:R-:W-:-:S04]  /*0090*/  IMAD R2, R3, 0x200, R0 ;  /* 0x0000020003027824 */ /* 0x000fc800078e0200 */
[----:B------:R-:W-:Y:S01]  /*00a0*/  VIADD R20, R2, 0x1 ;  /* 0x0000000102147836 */ /* 0x000fe20000000000 */
[CC--:B------:R-:W-:Y:S02]  /*00b0*/  LEA.HI R0, R5.reuse, R2.reuse, RZ, 0x4 ;  /* 0x0000000205007211 */ /* 0x0c0fe400078f20ff */
[----:B------:R-:W-:Y:S02]  /*00c0*/  LEA.HI R4, R5, R2, RZ, 0x9 ;  /* 0x0000000205047211 */ /* 0x000fe400078f48ff */
[----:B------:R-:W-:Y:S02]  /*00d0*/  SHF.R.S32.HI R26, RZ, 0x4, R0 ;  /* 0x00000004ff1a7819 */ /* 0x000fe40000011400 */
[----:B------:R-:W-:Y:S02]  /*00e0*/  SHF.R.S32.HI R4, RZ, 0x9, R4 ;  /* 0x00000009ff047819 */ /* 0x000fe40000011404 */
[----:B------:R-:W-:Y:S02]  /*00f0*/  LEA.HI R3, R26, R26, RZ, 0x5 ;  /* 0x0000001a1a037211 */ /* 0x000fe400078f28ff */
[----:B------:R-:W-:Y:S01]  /*0100*/  LOP3.LUT R21, R0, 0xfffffff0, RZ, 0xc0, !PT ;  /* 0xfffffff000157812 */ /* 0x000fe200078ec0ff */
[----:B------:R-:W-:Y:S01]  /*0110*/  VIADD R0, R2, 0x2 ;  /* 0x0000000202007836 */ /* 0x000fe20000000000 */
[----:B------:R-:W-:-:S03]  /*0120*/  LOP3.LUT R3, R3, 0xffffffe0, RZ, 0xc0, !PT ;  /* 0xffffffe003037812 */ /* 0x000fc600078ec0ff */
[----:B------:R-:W-:Y:S02]  /*0130*/  IMAD.IADD R21, R2, 0x1, -R21 ;  /* 0x0000000102157824 */ /* 0x000fe400078e0a15 */
[----:B------:R-:W-:-:S04]  /*0140*/  IMAD.IADD R3, R26, 0x1, -R3 ;  /* 0x000000011a037824 */ /* 0x000fc800078e0a03 */
[----:B------:R-:W-:Y:S01]  /*0150*/  IMAD R3, R4, 0x40, R3 ;  /* 0x0000004004037824 */ /* 0x000fe200078e0203 */
[----:B------:R-:W-:-:S03]  /*0160*/  LEA.HI R4, R5, R0, RZ, 0x4 ;  /* 0x0000000005047211 */ /* 0x000fc600078f20ff */
[----:B------:R-:W-:Y:S01]  /*0170*/  IMAD R17, R3, 0x6, RZ ;  /* 0x0000000603117824 */ /* 0x000fe200078e02ff */
[----:B------:R-:W-:Y:S02]  /*0180*/  LEA.HI R3, R5, R20, RZ, 0x4 ;  /* 0x0000001405037211 */ /* 0x000fe400078f20ff */
[----:B------:R-:W-:Y:S02]  /*0190*/  LOP3.LUT R7, R4, 0xfffffff0, RZ, 0xc0, !PT ;  /* 0xfffffff004077812 */ /* 0x000fe400078ec0ff */
[----:B------:R-:W-:Y:S02]  /*01a0*/  SHF.R.S32.HI R24, RZ, 0x1f, R17 ;  /* 0x0000001fff187819 */ /* 0x000fe40000011411 */
[----:B------:R-:W-:Y:S01]  /*01b0*/  IADD3 R6, P0, R21, R17, RZ ;  /* 0x0000001115067210 */ /* 0x000fe20007f1e0ff */
[----:B------:R-:W-:Y:S01]  /*01c0*/  IMAD.IADD R0, R0, 0x1, -R7 ;  /* 0x0000000100007824 */ /* 0x000fe200078e0a07 */
[----:B------:R-:W-:Y:S02]  /*01d0*/  LOP3.LUT R3, R3, 0xfffffff0, RZ, 0xc0, !PT ;  /* 0xfffffff003037812 */ /* 0x000fe400078ec0ff */
[----:B------:R-:W-:Y:S01]  /*01e0*/  LEA.HI.X.SX32 R9, R21, R24, 0x1, P0 ;  /* 0x0000001815097211 */ /* 0x000fe200000f0eff */
[----:B------:R-:W-:Y:S01]  /*01f0*/  VIADD R10, R0, 0xfffffff3 ;  /* 0xfffffff3000a7836 */ /* 0x000fe20000000000 */
[----:B------:R-:W-:Y:S01]  /*0200*/  LEA R28, P0, R6, UR6, 0x2 ;  /* 0x00000006061c7c11 */ /* 0x000fe2000f8010ff */
[----:B------:R-:W-:Y:S01]  /*0210*/  IMAD.IADD R20, R20, 0x1, -R3 ;  /* 0x0000000114147824 */ /* 0x000fe200078e0a03 */
[----:B------:R-:W-:-:S02]  /*0220*/  IADD3 R3, P3, R0, R17, RZ ;  /* 0x0000001100037210 */ /* 0x000fc40007f7e0ff */
[----:B------:R-:W-:Y:S01]  /*0230*/  LEA.HI.X R29, R6, UR7, R9, 0x2, P0 ;  /* 0x00000007061d7c11 */ /* 0x000fe200080f1409 */
[----:B------:R-:W-:Y:S01]  /*0240*/  VIADD R6, R20, 0xfffffff3 ;  /* 0xfffffff314067836 */ /* 0x000fe20000000000 */
[----:B------:R-:W-:Y:S01]  /*0250*/  IADD3 R11, P5, R17, R10, RZ ;  /* 0x0000000a110b7210 */ /* 0x000fe20007fbe0ff */
[----:B------:R-:W1:Y:S01]  /*0260*/  LDC.64 R8, c[0x0][0x210] ;  /* 0x00008400ff087b82 */ /* 0x000e620000000a00 */
[----:B------:R-:W-:Y:S02]  /*0270*/  IADD3 R4, P1, R20, R17, RZ ;  /* 0x0000001114047210 */ /* 0x000fe40007f3e0ff */
[----:B------:R-:W-:Y:S02]  /*0280*/  IADD3 R7, P4, R17, R6, RZ ;  /* 0x0000000611077210 */ /* 0x000fe40007f9e0ff */
[----:B------:R-:W-:Y:S02]  /*0290*/  ISETP.GT.AND P2, PT, R0, 0xc, PT ;  /* 0x0000000c0000780c */ /* 0x000fe40003f44270 */
[----:B------:R-:W-:-:S02]  /*02a0*/  LEA.HI.X.SX32 R14, R6, R24, 0x1, P4 ;  /* 0x00000018060e7211 */ /* 0x000fc400020f0eff */
[-C--:B------:R-:W-:Y:S02]  /*02b0*/  LEA.HI.X.SX32 R12, R10, R24.reuse, 0x1, P5 ;  /* 0x000000180a0c7211 */ /* 0x080fe400028f0eff */
[-C--:B------:R-:W-:Y:S02]  /*02c0*/  LEA.HI.X.SX32 R13, R20, R24.reuse, 0x1, P1 ;  /* 0x00000018140d7211 */ /* 0x080fe400008f0eff */
[----:B------:R-:W-:Y:S02]  /*02d0*/  LEA R22, P1, R4, UR6, 0x2 ;  /* 0x0000000604167c11 */ /* 0x000fe4000f8210ff */
[----:B------:R-:W-:Y:S02]  /*02e0*/  LEA R6, P4, R7, UR6, 0x2 ;  /* 0x0000000607067c11 */ /* 0x000fe4000f8810ff */
[----:B------:R-:W-:Y:S02]  /*02f0*/  LEA R10, P5, R11, UR6, 0x2 ;  /* 0x000000060b0a7c11 */ /* 0x000fe4000f8a10ff */
[----:B------:R-:W-:-:S02]  /*0300*/  LEA.HI.X.SX32 R16, R0, R24, 0x1, P3 ;  /* 0x0000001800107211 */ /* 0x000fc400018f0eff */
[----:B------:R-:W-:Y:S02]  /*0310*/  LEA R18, P3, R3, UR6, 0x2 ;  /* 0x0000000603127c11 */ /* 0x000fe4000f8610ff */
[----:B------:R-:W-:Y:S01]  /*0320*/  LEA.HI.X R23, R4, UR7, R13, 0x2, P1 ;  /* 0x0000000704177c11 */ /* 0x000fe200088f140d */
[----:B------:R-:W-:Y:S01]  /*0330*/  IMAD R15, R26, 0xd, R21 ;  /* 0x0000000d1a0f7824 */ /* 0x000fe200078e0215 */
[----:B------:R-:W-:Y:S01]  /*0340*/  LEA.HI.X R7, R7, UR7, R14, 0x2, P4 ;  /* 0x0000000707077c11 */ /* 0x000fe2000a0f140e */
[----:B------:R-:W-:Y:S01]  /*0350*/  IMAD.MOV.U32 R14, RZ, RZ, RZ ;  /* 0x000000ffff0e7224 */ /* 0x000fe200078e00ff */
[----:B------:R-:W-:Y:S02]  /*0360*/  LEA.HI.X R11, R11, UR7, R12, 0x2, P5 ;  /* 0x000000070b0b7c11 */ /* 0x000fe4000a8f140c */
[----:B------:R-:W-:Y:S02]  /*0370*/  CS2R R12, SRZ ;  /* 0x00000000000c7805 */ /* 0x000fe4000001ff00 */
[----:B------:R-:W-:Y:S01]  /*0380*/  LEA.HI.X R19, R3, UR7, R16, 0x2, P3 ;  /* 0x0000000703137c11 */ /* 0x000fe200098f1410 */
[C---:B------:R-:W-:Y:S01]  /*0390*/  VIADD R25, R21.reuse, 0xfffffff3 ;  /* 0xfffffff315197836 */ /* 0x040fe20000000000 */
[----:B------:R-:W-:Y:S01]  /*03a0*/  ISETP.GT.AND P3, PT, R20, 0xc, PT ;  /* 0x0000000c1400780c */ /* 0x000fe20003f64270 */
[----:B------:R-:W2:Y:S01]  /*03b0*/  @P2 LDG.E.EL R14, desc[UR4][R10.64+0xc] ;  /* 0x00000c040a0e2981 */ /* 0x000ea2000c2e1900 */
[----:B------:R-:W-:Y:S01]  /*03c0*/  ISETP.GT.AND P0, PT, R21, 0xc, PT ;  /* 0x0000000c1500780c */ /* 0x000fe20003f04270 */
[----:B------:R-:W-:-:S02]  /*03d0*/  IMAD.MOV.U32 R4, RZ, RZ, RZ ;  /* 0x000000ffff047224 */ /* 0x000fc400078e00ff */
[----:B------:R1:W3:Y:S01]  /*03e0*/  @P2 LDG.E.EL R13, desc[UR4][R18.64+-0x34] ;  /* 0xffffcc04120d2981 */ /* 0x0002e2000c2e1900 */
[----:B------:R-:W-:Y:S01]  /*03f0*/  ISETP.GE.AND P4, PT, R21, 0xd, PT ;  /* 0x0000000d1500780c */ /* 0x000fe20003f86270 */
[----:B------:R-:W-:Y:S02]  /*0400*/  IMAD.MOV.U32 R3, RZ, RZ, RZ ;  /* 0x000000ffff037224 */ /* 0x000fe400078e00ff */
[----:B------:R-:W-:-:S04]  /*0410*/  IMAD.MOV.U32 R16, RZ, RZ, RZ ;  /* 0x000000ffff107224 */ /* 0x000fc800078e00ff */
[----:B------:R-:W4:Y:S01]  /*0420*/  @P3 LDG.E.EL R3, desc[UR4][R22.64+-0x34] ;  /* 0xffffcc0416033981 */ /* 0x000f22000c2e1900 */
[----:B-1----:R-:W-:Y:S01]  /*0430*/  IMAD.WIDE R18, R15, 0x4, R8 ;  /* 0x000000040f127825 */ /* 0x002fe200078e0208 */
[----:B------:R-:W-:Y:S02]  /*0440*/  IADD3 R15, P1, R17, R25, RZ ;  /* 0x00000019110f7210 */ /* 0x000fe40007f3e0ff */
[----:B------:R-:W5:Y:S02]  /*0450*/  @P3 LDG.E.EL R16, desc[UR4][R6.64+0xc] ;  /* 0x00000c0406103981 */ /* 0x000f64000c2e1900 */
[----:B------:R-:W-:Y:S02]  /*0460*/  LEA.HI.X.SX32 R25, R25, R24, 0x1, P1 ;  /* 0x0000001819197211 */ /* 0x000fe400008f0eff */
[----:B------:R1:W5:Y:S04]  /*0470*/  @P0 LDG.E.EL R4, desc[UR4][R28.64+-0x34] ;  /* 0xffffcc041c040981 */ /* 0x000368000c2e1900 */
[----:B------:R1:W5:Y:S02]  /*0480*/  @!P4 LDG.E.EL R12, desc[UR4][R18.64] ;  /* 0x00000004120cc981 */ /* 0x000364000c2e1900 */
[----:B-1----:R-:W-:Y:S01]  /*0490*/  VIADD R28, R2, 0x3 ;  /* 0x00000003021c7836 */ /* 0x002fe20000000000 */
[----:B0-----:R-:W-:-:S04]  /*04a0*/  LEA R18, P1, R15, UR6, 0x2 ;  /* 0x000000060f127c11 */ /* 0x001fc8000f8210ff */
[----:B------:R-:W-:Y:S02]  /*04b0*/  LEA.HI R5, R5, R28, RZ, 0x4 ;  /* 0x0000001c05057211 */ /* 0x000fe400078f20ff */
[----:B------:R-:W-:Y:S01]  /*04c0*/  LEA.HI.X R19, R15, UR7, R25, 0x2, P1 ;  /* 0x000000070f137c11 */ /* 0x000fe200088f1419 */
[----:B------:R-:W-:Y:S01]  /*04d0*/  IMAD.MOV.U32 R25, RZ, RZ, RZ ;  /* 0x000000ffff197224 */ /* 0x000fe200078e00ff */
[----:B------:R-:W-:-:S05]  /*04e0*/  LOP3.LUT R5, R5, 0xfffffff0, RZ, 0xc0, !PT ;  /* 0xfffffff005057812 */ /* 0x000fca00078ec0ff */
[----:B------:R-:W5:Y:S01]  /*04f0*/  @P0 LDG.E.EL R25, desc[UR4][R18.64+0xc] ;  /* 0x00000c0412190981 */ /* 0x000f62000c2e1900 */
[----:B------:R-:W-:Y:S02]  /*0500*/  IMAD.IADD R5, R28, 0x1, -R5 ;  /* 0x000000011c057824 */ /* 0x000fe400078e0a05 */
[C---:B------:R-:W-:Y:S02]  /*0510*/  IMAD R23, R26.reuse, 0xd, R20 ;  /* 0x0000000d1a177824 */ /* 0x040fe400078e0214 */
[C---:B------:R-:W-:Y:S02]  /*0520*/  IMAD R27, R26.reuse, 0xd, R0 ;  /* 0x0000000d1a1b7824 */ /* 0x040fe400078e0200 */
[----:B------:R-:W-:Y:S02]  /*0530*/  IMAD R29, R26, 0xd, R5 ;  /* 0x0000000d1a1d7824 */ /* 0x000fe400078e0205 */
[----:B------:R-:W-:-:S04]  /*0540*/  IMAD.WIDE R22, R23, 0x4, R8 ;  /* 0x0000000417167825 */ /* 0x000fc800078e0208 */
[----:B------:R-:W-:-:S04]  /*0550*/  IMAD.WIDE R26, R27, 0x4, R8 ;  /* 0x000000041b1a7825 */ /* 0x000fc800078e0208 */
[----:B------:R-:W-:Y:S01]  /*0560*/  IMAD.WIDE R8, R29, 0x4, R8 ;  /* 0x000000041d087825 */ /* 0x000fe200078e0208 */
[----:B------:R-:W-:-:S06]  /*0570*/  CS2R R28, SRZ ;  /* 0x00000000001c7805 */ /* 0x000fcc000001ff00 */
[----:B------:R-:W5:Y:S01]  /*0580*/  @P0 LDG.E.EL R29, desc[UR4][R18.64+0x300] ;  /* 0x00030004121d0981 */ /* 0x000f62000c2e1900 */
[----:B------:R-:W-:Y:S01]  /*0590*/  ISETP.GE.AND P5, PT, R20, 0xd, PT ;  /* 0x0000000d1400780c */ /* 0x000fe20003fa6270 */
[----:B------:R-:W-:Y:S02]  /*05a0*/  IMAD.MOV.U32 R15, RZ, RZ, RZ ;  /* 0x000000ffff0f7224 */ /* 0x000fe400078e00ff */
[----:B------:R-:W5:Y:S10]  /*05b0*/  @P3 LDG.E.EL R28, desc[UR4][R6.64+0x300] ;  /* 0x00030004061c3981 */ /* 0x000f74000c2e1900 */
[----:B------:R4:W5:Y:S01]  /*05c0*/  @!P5 LDG.E.EL R15, desc[UR4][R22.64] ;  /* 0x00000004160fd981 */ /* 0x000962000c2e1900 */
[----:B--2---:R-:W-:-:S02]  /*05d0*/  SEL R14, R14, RZ, P2 ;  /* 0x000000ff0e0e7207 */ /* 0x004fc40001000000 */
[----:B---3--:R-:W-:-:S04]  /*05e0*/  SEL R13, R13, RZ, P2 ;  /* 0x000000ff0d0d7207 */ /* 0x008fc80001000000 */
[C---:B------:R-:W-:Y:S02]  /*05f0*/  FSETP.GT.AND P1, PT, R14.reuse, R13, PT ;  /* 0x0000000d0e00720b */ /* 0x040fe40003f24000 */
[----:B------:R-:W-:Y:S02]  /*0600*/  FSETP.NAN.AND P6, PT, R14, R14, PT ;  /* 0x0000000e0e00720b */ /* 0x000fe40003fc8000 */
[----:B----4-:R-:W-:Y:S02]  /*0610*/  SEL R22, R3, RZ, P3 ;  /* 0x000000ff03167207 */ /* 0x010fe40001800000 */
[----:B-----5:R-:W-:-:S07]  /*0620*/  SEL R3, R16, RZ, P3 ;  /* 0x000000ff10037207 */ /* 0x020fce0001800000 */
[----:B------:R-:W-:Y:S02]  /*0630*/  @!P1 SEL R14, R14, R13, P6 ;  /* 0x0000000d0e0e9207 */ /* 0x000fe40003000000 */
[C---:B------:R-:W-:Y:S02]  /*0640*/  FSETP.GT.AND P1, PT, R3.reuse, R22, PT ;  /* 0x000000160300720b */ /* 0x040fe40003f24000 */
[----:B------:R-:W-:Y:S02]  /*0650*/  SEL R13, R4, RZ, P0 ;  /* 0x000000ff040d7207 */ /* 0x000fe40000000000 */
[----:B------:R-:W-:-:S09]  /*0660*/  FSETP.NAN.AND P6, PT, R3, R3, PT ;  /* 0x000000030300720b */ /* 0x000fd20003fc8000 */
[----:B------:R-:W-:Y:S02]  /*0670*/  @!P1 SEL R3, R3, R22, P6 ;  /* 0x0000001603039207 */ /* 0x000fe40003000000 */
[----:B------:R-:W-:-:S04]  /*0680*/  SEL R4, R25, RZ, P0 ;  /* 0x000000ff19047207 */ /* 0x000fc80000000000 */
[C---:B------:R-:W-:Y:S02]  /*0690*/  FSETP.GT.AND P1, PT, R4.reuse, R13, PT ;  /* 0x0000000d0400720b */ /* 0x040fe40003f24000 */
[----:B------:R-:W-:Y:S02]  /*06a0*/  FSETP.NAN.AND P6, PT, R4, R4, PT ;  /* 0x000000040400720b */ /* 0x000fe40003fc8000 */
[----:B------:R-:W-:-:S06]  /*06b0*/  CS2R R22, SRZ ;  /* 0x0000000000167805 */ /* 0x000fcc000001ff00 */
[----:B------:R-:W2:Y:S03]  /*06c0*/  @P2 LDG.E.EL R23, desc[UR4][R10.64+0x300] ;  /* 0x000300040a172981 */ /* 0x000ea6000c2e1900 */
[----:B------:R-:W-:Y:S02]  /*06d0*/  @!P1 SEL R4, R4, R13, P6 ;  /* 0x0000000d04049207 */ /* 0x000fe40003000000 */
[----:B------:R-:W-:-:S04]  /*06e0*/  SEL R29, R29, RZ, P0 ;  /* 0x000000ff1d1d7207 */ /* 0x000fc80000000000 */
[-C--:B------:R-:W-:Y:S02]  /*06f0*/  FSETP.GEU.AND P6, PT, R4, R29.reuse, PT ;  /* 0x0000001d0400720b */ /* 0x080fe40003fce000 */
[----:B------:R-:W-:-:S11]  /*0700*/  FSETP.NAN.AND P1, PT, R29, R29, PT ;  /* 0x0000001d1d00720b */ /* 0x000fd60003f28000 */
[----:B------:R-:W-:Y:S01]  /*0710*/  @P6 SEL R29, R29, R4, P1 ;  /* 0x000000041d1d6207 */ /* 0x000fe20000800000 */
[----:B------:R-:W-:-:S06]  /*0720*/  IMAD.MOV.U32 R4, RZ, RZ, RZ ;  /* 0x000000ffff047224 */ /* 0x000fcc00078e00ff */
[----:B------:R-:W3:Y:S01]  /*0730*/  @P0 LDG.E.EL R4, desc[UR4][R18.64+0x30c] ;  /* 0x00030c0412040981 */ /* 0x000ee2000c2e1900 */
[----:B------:R-:W-:-:S04]  /*0740*/  SEL R16, R28, RZ, P3 ;  /* 0x000000ff1c107207 */ /* 0x000fc80001800000 */
[-C--:B------:R-:W-:Y:S02]  /*0750*/  FSETP.GEU.AND P6, PT, R3, R16.reuse, PT ;  /* 0x000000100300720b */ /* 0x080fe40003fce000 */
[----:B------:R-:W-:-:S11]  /*0760*/  FSETP.NAN.AND P1, PT, R16, R16, PT ;  /* 0x000000101000720b */ /* 0x000fd60003f28000 */
[----:B------:R-:W-:Y:S01]  /*0770*/  @P6 SEL R16, R16, R3, P1 ;  /* 0x0000000310106207 */ /* 0x000fe20000800000 */
[----:B------:R-:W-:Y:S02]  /*0780*/  IMAD.MOV.U32 R3, RZ, RZ, RZ ;  /* 0x000000ffff037224 */ /* 0x000fe400078e00ff */
[----:B------:R-:W-:Y:S01]  /*0790*/  IMAD.MOV.U32 R13, RZ, RZ, RZ ;  /* 0x000000ffff0d7224 */ /* 0x000fe200078e00ff */
[----:B------:R-:W-:-:S13]  /*07a0*/  ISETP.GE.AND P6, PT, R0, 0xd, PT ;  /* 0x0000000d0000780c */ /* 0x000fda0003fc6270 */
[----:B------:R-:W4:Y:S01]  /*07b0*/  @!P6 LDG.E.EL R22, desc[UR4][R26.64] ;  /* 0x000000041a16e981 */ /* 0x000f22000c2e1900 */
[----:B--2---:R-:W-:-:S04]  /*07c0*/  SEL R23, R23, RZ, P2 ;  /* 0x000000ff17177207 */ /* 0x004fc80001000000 */
[-C--:B------:R-:W-:Y:S02]  /*07d0*/  FSETP.GEU.AND P1, PT, R14, R23.reuse, PT ;  /* 0x000000170e00720b */ /* 0x080fe40003f2e000 */
[----:B---3--:R-:W-:Y:S02]  /*07e0*/  SEL R4, R4, RZ, P0 ;  /* 0x000000ff04047207 */ /* 0x008fe40000000000 */
[----:B------:R-:W-:-:S09]  /*07f0*/  FSETP.NAN.AND P0, PT, R23, R23, PT ;  /* 0x000000171700720b */ /* 0x000fd20003f08000 */
[----:B------:R-:W-:Y:S02]  /*0800*/  @P1 SEL R23, R23, R14, P0 ;  /* 0x0000000e17171207 */ /* 0x000fe40000000000 */
[-C--:B------:R-:W-:Y:S02]  /*0810*/  FSETP.GEU.AND P1, PT, R29, R4.reuse, PT ;  /* 0x000000041d00720b */ /* 0x080fe40003f2e000 */
[----:B------:R-:W-:-:S11]  /*0820*/  FSETP.NAN.AND P0, PT, R4, R4, PT ;  /* 0x000000040400720b */ /* 0x000fd60003f08000 */
[----:B------:R-:W-:Y:S02]  /*0830*/  @P1 SEL R4, R4, R29, P0 ;  /* 0x0000001d04041207 */ /* 0x000fe40000000000 */
[----:B------:R-:W-:-:S13]  /*0840*/  ISETP.GE.AND P0, PT, R5, 0xd, PT ;  /* 0x0000000d0500780c */ /* 0x000fda0003f06270 */
[----:B------:R0:W2:Y:S02]  /*0850*/  @!P0 LDG.E.EL R3, desc[UR4][R8.64] ;  /* 0x0000000408038981 */ /* 0x0000a4000c2e1900 */
[----:B0-----:R-:W0:Y:S01]  /*0860*/  LDC.64 R8, c[0x0][0x218] ;  /* 0x00008600ff087b82 */ /* 0x001e220000000a00 */
[----:B------:R-:W-:Y:S01]  /*0870*/  IMAD.MOV.U32 R14, RZ, RZ, RZ ;  /* 0x000000ffff0e7224 */ /* 0x000fe200078e00ff */
[----:B------:R-:W-:-:S04]  /*0880*/  IADD3 R25, P1, R5, R17, RZ ;  /* 0x0000001105197210 */ /* 0x000fc80007f3e0ff */
[----:B------:R-:W-:Y:S01]  /*0890*/  LEA.HI.X.SX32 R26, R5, R24, 0x1, P1 ;  /* 0x00000018051a7211 */ /* 0x000fe200008f0eff */
[----:B0-----:R-:W-:-:S05]  /*08a0*/  IMAD.WIDE R18, R21, 0x4, R8 ;  /* 0x0000000415127825 */ /* 0x001fca00078e0208 */
[----:B------:R0:W3:Y:S02]  /*08b0*/  @!P4 LDG.E.EL R13, desc[UR4][R18.64] ;  /* 0x00000004120dc981 */ /* 0x0000e4000c2e1900 */
[----:B0-----:R-:W-:-:S04]  /*08c0*/  IMAD.WIDE R18, R20, 0x4, R8 ;  /* 0x0000000414127825 */ /* 0x001fc800078e0208 */
[----:B------:R-:W-:Y:S01]  /*08d0*/  IMAD.MOV.U32 R20, RZ, RZ, RZ ;  /* 0x000000ffff147224 */ /* 0x000fe200078e00ff */
[----:B------:R0:W5:Y:S02]  /*08e0*/  @!P5 LDG.E.EL R14, desc[UR4][R18.64] ;  /* 0x00000004120ed981 */ /* 0x000164000c2e1900 */
[----:B0-----:R-:W-:-:S05]  /*08f0*/  IMAD.WIDE R18, R0, 0x4, R8 ;  /* 0x0000000400127825 */ /* 0x001fca00078e0208 */
[----:B------:R0:W2:Y:S01]  /*0900*/  @!P6 LDG.E.EL R20, desc[UR4][R18.64] ;  /* 0x000000041214e981 */ /* 0x0000a2000c2e1900 */
[----:B------:R-:W-:Y:S01]  /*0910*/  IMAD.MOV.U32 R0, RZ, RZ, RZ ;  /* 0x000000ffff007224 */ /* 0x000fe200078e00ff */
[----:B0-----:R-:W-:-:S04]  /*0920*/  LEA R18, P1, R25, UR6, 0x2 ;  /* 0x0000000619127c11 */ /* 0x001fc8000f8210ff */
[----:B------:R-:W-:Y:S01]  /*0930*/  LEA.HI.X R19, R25, UR7, R26, 0x2, P1 ;  /* 0x0000000719137c11 */ /* 0x000fe200088f141a */
[C---:B------:R-:W-:Y:S02]  /*0940*/  VIADD R25, R5.reuse, 0xfffffff3 ;  /* 0xfffffff305197836 */ /* 0x040fe40000000000 */
[----:B------:R-:W-:-:S03]  /*0950*/  IMAD.WIDE R8, R5, 0x4, R8 ;  /* 0x0000000405087825 */ /* 0x000fc600078e0208 */
[----:B------:R-:W-:Y:S02]  /*0960*/  IADD3 R17, P1, R17, R25, RZ ;  /* 0x0000001911117210 */ /* 0x000fe40007f3e0ff */
[----:B------:R0:W2:Y:S02]  /*0970*/  @!P0 LDG.E.EL R0, desc[UR4][R8.64] ;  /* 0x0000000408008981 */ /* 0x0000a4000c2e1900 */
[----:B------:R-:W-:Y:S02]  /*0980*/  LEA.HI.X.SX32 R24, R25, R24, 0x1, P1 ;  /* 0x0000001819187211 */ /* 0x000fe400008f0eff */
[----:B0-----:R-:W-:-:S04]  /*0990*/  LEA R8, P1, R17, UR6, 0x2 ;  /* 0x0000000611087c11 */ /* 0x001fc8000f8210ff */
[----:B------:R-:W-:Y:S02]  /*09a0*/  LEA.HI.X R9, R17, UR7, R24, 0x2, P1 ;  /* 0x0000000711097c11 */ /* 0x000fe400088f1418 */
[----:B------:R-:W-:Y:S01]  /*09b0*/  ISETP.GT.AND P1, PT, R5, 0xc, PT ;  /* 0x0000000c0500780c */ /* 0x000fe20003f24270 */
[----:B------:R-:W-:-:S06]  /*09c0*/  IMAD.MOV.U32 R5, RZ, RZ, RZ ;  /* 0x000000ffff057224 */ /* 0x000fcc00078e00ff */
[----:B------:R0:W2:Y:S02]  /*09d0*/  @P3 LDG.E.EL R5, desc[UR4][R6.64+0x30c] ;  /* 0x00030c0406053981 */ /* 0x0000a4000c2e1900 */
[----:B0-----:R-:W-:-:S06]  /*09e0*/  CS2R R6, SRZ ;  /* 0x0000000000067805 */ /* 0x001fcc000001ff00 */
[----:B------:R-:W2:Y:S01]  /*09f0*/  @P2 LDG.E.EL R6, desc[UR4][R10.64+0x30c] ;  /* 0x00030c040a062981 */ /* 0x000ea2000c2e1900 */
[----:B------:R-:W-:Y:S02]  /*0a00*/  IMAD.MOV.U32 R26, RZ, RZ, RZ ;  /* 0x000000ffff1a7224 */ /* 0x000fe400078e00ff */
[----:B------:R-:W-:Y:S01]  /*0a10*/  IMAD.MOV.U32 R25, RZ, RZ, RZ ;  /* 0x000000ffff197224 */ /* 0x000fe200078e00ff */
[----:B------:R-:W2:Y:S04]  /*0a20*/  @P1 LDG.E.EL R7, desc[UR4][R8.64+0xc] ;  /* 0x00000c0408071981 */ /* 0x000ea8000c2e1900 */
[----:B------:R-:W2:Y:S04]  /*0a30*/  @P1 LDG.E.EL R26, desc[UR4][R8.64+0x300] ;  /* 0x00030004081a1981 */ /* 0x000ea8000c2e1900 */
[----:B------:R0:W2:Y:S02]  /*0a40*/  @P1 LDG.E.EL R25, desc[UR4][R8.64+0x30c] ;  /* 0x00030c0408191981 */ /* 0x0000a4000c2e1900 */
[----:B0-----:R-:W0:Y:S01]  /*0a50*/  LDC.64 R8, c[0x0][0x230] ;  /* 0x00008c00ff087b82 */ /* 0x001e220000000a00 */
[----:B------:R-:W-:-:S06]  /*0a60*/  IMAD.MOV.U32 R24, RZ, RZ, RZ ;  /* 0x000000ffff187224 */ /* 0x000fcc00078e00ff */
[----:B------:R3:W2:Y:S01]  /*0a70*/  @P1 LDG.E.EL R24, desc[UR4][R18.64+-0x34] ;  /* 0xffffcc0412181981 */ /* 0x0006a2000c2e1900 */
[----:B0-----:R-:W-:-:S06]  /*0a80*/  IMAD.WIDE R8, R21, 0x4, R8 ;  /* 0x0000000415087825 */ /* 0x001fcc00078e0208 */
[----:B------:R-:W2:Y:S01]  /*0a90*/  LDG.E.EL.128 R8, desc[UR4][R8.64] ;  /* 0x0000000408087981 */ /* 0x000ea2000c2e1d00 */
[----:B------:R-:W-:Y:S02]  /*0aa0*/  SEL R17, R12, RZ, !P4 ;  /* 0x000000ff0c117207 */ /* 0x000fe40006000000 */
[----:B------:R-:W-:Y:S02]  /*0ab0*/  SEL R15, R15, RZ, !P5 ;  /* 0x000000ff0f0f7207 */ /* 0x000fe40006800000 */
[----:B----4-:R-:W-:Y:S02]  /*0ac0*/  SEL R22, R22, RZ, !P6 ;  /* 0x000000ff16167207 */ /* 0x010fe40007000000 */
[----:B---3--:R-:W-:Y:S02]  /*0ad0*/  SEL R18, R13, RZ, !P4 ;  /* 0x000000ff0d127207 */ /* 0x008fe40006000000 */
[----:B------:R-:W0:Y:S03]  /*0ae0*/  LDC.64 R12, c[0x0][0x228] ;  /* 0x00008a00ff0c7b82 */ /* 0x000e260000000a00 */
[----:B------:R-:W-:-:S05]  /*0af0*/  @!P4 FADD R4, R17, R18 ;  /* 0x000000121104c221 */ /* 0x000fca0000000000 */
[----:B------:R-:W1:Y:S01]  /*0b00*/  LDC.64 R18, c[0x0][0x238] ;  /* 0x00008e00ff127b82 */ /* 0x000e620000000a00 */
[----:B-----5:R-:W-:Y:S01]  /*0b10*/  SEL R14, R14, RZ, !P5 ;  /* 0x000000ff0e0e7207 */ /* 0x020fe20006800000 */
[----:B0-----:R-:W-:-:S04]  /*0b20*/  IMAD.WIDE R12, R21, 0x4, R12 ;  /* 0x00000004150c7825 */ /* 0x001fc800078e020c */
[----:B-1----:R-:W-:Y:S01]  /*0b30*/  IMAD.WIDE R18, R21, 0x4, R18 ;  /* 0x0000000415127825 */ /* 0x002fe200078e0212 */
[----:B--2---:R-:W-:-:S04]  /*0b40*/  SEL R5, R5, RZ, P3 ;  /* 0x000000ff05057207 */ /* 0x004fc80001800000 */
[-C--:B------:R-:W-:Y:S02]  /*0b50*/  FSETP.GEU.AND P3, PT, R16, R5.reuse, PT ;  /* 0x000000051000720b */ /* 0x080fe40003f6e000 */
[----:B------:R-:W-:-:S11]  /*0b60*/  FSETP.NAN.AND P4, PT, R5, R5, PT ;  /* 0x000000050500720b */ /* 0x000fd60003f88000 */
[----:B------:R-:W-:Y:S02]  /*0b70*/  @P3 SEL R5, R5, R16, P4 ;  /* 0x0000001005053207 */ /* 0x000fe40002000000 */
[----:B------:R-:W0:Y:S01]  /*0b80*/  LDC.64 R16, c[0x0][0x240] ;  /* 0x00009000ff107b82 */ /* 0x000e220000000a00 */
[----:B------:R-:W-:-:S04]  /*0b90*/  SEL R6, R6, RZ, P2 ;  /* 0x000000ff06067207 */ /* 0x000fc80001000000 */
[-C--:B------:R-:W-:Y:S01]  /*0ba0*/  FSETP.GEU.AND P3, PT, R23, R6.reuse, PT ;  /* 0x000000061700720b */ /* 0x080fe20003f6e000 */
[----:B------:R-:W-:Y:S01]  /*0bb0*/  @!P5 FADD R5, R15, R14 ;  /* 0x0000000e0f05d221 */ /* 0x000fe20000000000 */
[C---:B------:R-:W-:Y:S01]  /*0bc0*/  FSETP.NAN.AND P2, PT, R6.reuse, R6, PT ;  /* 0x000000060600720b */ /* 0x040fe20003f48000 */
[----:B------:R-:W2:Y:S10]  /*0bd0*/  LDG.E.EL.128 R12, desc[UR4][R12.64] ;  /* 0x000000040c0c7981 */ /* 0x000eb4000c2e1d00 */
[----:B------:R-:W-:-:S02]  /*0be0*/  @P3 SEL R6, R6, R23, P2 ;  /* 0x0000001706063207 */ /* 0x000fc40001000000 */
[----:B------:R-:W-:Y:S01]  /*0bf0*/  SEL R23, R20, RZ, !P6 ;  /* 0x000000ff14177207 */ /* 0x000fe20007000000 */
[----:B0-----:R-:W-:-:S04]  /*0c00*/  IMAD.WIDE R20, R21, 0x4, R16 ;  /* 0x0000000415147825 */ /* 0x001fc800078e0210 */
[----:B------:R-:W-:Y:S01]  /*0c10*/  @!P6 FADD R6, R22, R23 ;  /* 0x000000171606e221 */ /* 0x000fe20000000000 */
[----:B------:R-:W3:Y:S04]  /*0c20*/  LDG.E.EL.128 R16, desc[UR4][R18.64] ;  /* 0x0000000412107981 */ /* 0x000ee8000c2e1d00 */
[----:B------:R-:W3:Y:S01]  /*0c30*/  LDG.E.EL.128 R20, desc[UR4][R20.64] ;  /* 0x0000000414147981 */ /* 0x000ee2000c2e1d00 */
[----:B------:R-:W-:Y:S02]  /*0c40*/  SEL R24, R24, RZ, P1 ;  /* 0x000000ff18187207 */ /* 0x000fe40000800000 */
[----:B------:R-:W-:-:S04]  /*0c50*/  SEL R7, R7, RZ, P1 ;  /* 0x000000ff07077207 */ /* 0x000fc80000800000 */
[----:B------:R-:W-:Y:S01]  /*0c60*/  FSETP.GT.AND P3, PT, R7, R24, PT ;  /* 0x000000180700720b */ /* 0x000fe20003f64000 */
[----:B------:R-:W-:-:S06]  /*0c70*/  FADD R8, R8, 0.0010000000474974513054 ;  /* 0x3a83126f08087421 */ /* 0x000fcc0000000000 */
[----:B------:R-:W0:Y:S01]  /*0c80*/  MUFU.SQRT R8, R8 ;  /* 0x0000000800087308 */ /* 0x000e220000002000 */
[----:B------:R-:W-:-:S05]  /*0c90*/  FSETP.NAN.AND P4, PT, R7, R7, PT ;  /* 0x000000070700720b */ /* 0x000fca0003f88000 */
[----:B------:R-:W-:Y:S01]  /*0ca0*/  @!P3 SEL R7, R7, R24, P4 ;  /* 0x000000180707b207 */ /* 0x000fe20002000000 */
[----:B------:R-:W-:Y:S01]  /*0cb0*/  FADD R9, R9, 0.0010000000474974513054 ;  /* 0x3a83126f09097421 */ /* 0x000fe20000000000 */
[C---:B0-----:R-:W-:Y:S02]  /*0cc0*/  FSETP.GT.AND P2, PT, R8.reuse, 8.50705917302346158658e+37, PT ;  /* 0x7e8000000800780b */ /* 0x041fe40003f44000 */
[----:B------:R-:W-:Y:S01]  /*0cd0*/  FSETP.GEU.AND P4, PT, R8, 1.175494350822287508e-38, PT ;  /* 0x008000000800780b */ /* 0x000fe20003f8e000 */
[----:B------:R-:W-:Y:S01]  /*0ce0*/  FADD R24, R10, 0.0010000000474974513054 ;  /* 0x3a83126f0a187421 */ /* 0x000fe20000000000 */
[----:B------:R-:W-:Y:S01]  /*0cf0*/  SEL R26, R26, RZ, P1 ;  /* 0x000000ff1a1a7207 */ /* 0x000fe20000800000 */
[----:B------:R-:W0:Y:S03]  /*0d00*/  MUFU.SQRT R9, R9 ;  /* 0x0000000900097308 */ /* 0x000e260000002000 */
[----:B------:R-:W-:-:S05]  /*0d10*/  FSETP.GEU.AND P5, PT, R7, R26, PT ;  /* 0x0000001a0700720b */ /* 0x000fca0003fae000 */
[----:B------:R-:W-:Y:S01]  /*0d20*/  @P2 FMUL R8, R8, 0.25 ;  /* 0x3e80000008082820 */ /* 0x000fe20000400000 */
[----:B------:R-:W1:Y:S03]  /*0d30*/  MUFU.SQRT R24, R24 ;  /* 0x0000001800187308 */ /* 0x000e660000002000 */
[----:B------:R-:W-:Y:S01]  /*0d40*/  @!P4 FMUL R8, R8, 16777216 ;  /* 0x4b8000000808c820 */ /* 0x000fe20000400000 */
[----:B------:R-:W-:Y:S01]  /*0d50*/  FADD R11, R11, 0.0010000000474974513054 ;  /* 0x3a83126f0b0b7421 */ /* 0x000fe20000000000 */
[----:B------:R-:W-:Y:S01]  /*0d60*/  FSETP.NAN.AND P3, PT, R26, R26, PT ;  /* 0x0000001a1a00720b */ /* 0x000fe20003f68000 */
[----:B------:R-:W-:-:S03]  /*0d70*/  IMAD.MOV.U32 R10, RZ, RZ, 0x3e800000 ;  /* 0x3e800000ff0a7424 */ /* 0x000fc600078e00ff */
[----:B------:R-:W4:Y:S01]  /*0d80*/  MUFU.RCP R8, R8 ;  /* 0x0000000800087308 */ /* 0x000f220000001000 */
[----:B------:R-:W-:Y:S02]  /*0d90*/  @P5 SEL R26, R26, R7, P3 ;  /* 0x000000071a1a5207 */ /* 0x000fe40001800000 */
[----:B------:R-:W-:-:S05]  /*0da0*/  FSEL R7, R10, 1, P2 ;  /* 0x3f8000000a077808 */ /* 0x000fca0001000000 */
[----:B------:R-:W5:Y:S01]  /*0db0*/  MUFU.SQRT R28, R11 ;  /* 0x0000000b001c7308 */ /* 0x000f620000002000 */
[----:B0-----:R-:W-:Y:S01]  /*0dc0*/  FSETP.GT.AND P3, PT, R9, 8.50705917302346158658e+37, PT ;  /* 0x7e8000000900780b */ /* 0x001fe20003f64000 */
[----:B------:R-:W-:Y:S01]  /*0dd0*/  @!P4 FMUL R7, R7, 16777216 ;  /* 0x4b8000000707c820 */ /* 0x000fe20000400000 */
[C---:B-1----:R-:W-:Y:S02]  /*0de0*/  FSETP.GT.AND P5, PT, R24.reuse, 8.50705917302346158658e+37, PT ;  /* 0x7e8000001800780b */ /* 0x042fe40003fa4000 */
[----:B------:R-:W-:Y:S01]  /*0df0*/  FSETP.GEU.AND P4, PT, R24, 1.175494350822287508e-38, PT ;  /* 0x008000001800780b */ /* 0x000fe20003f8e000 */
[----:B----4-:R-:W-:Y:S01]  /*0e00*/  FMUL R8, R8, R7 ;  /* 0x0000000708087220 */ /* 0x010fe20000400000 */
[----:B------:R-:W-:Y:S02]  /*0e10*/  FSETP.GEU.AND P2, PT, R9, 1.175494350822287508e-38, PT ;  /* 0x008000000900780b */ /* 0x000fe40003f4e000 */
[----:B------:R-:W-:Y:S02]  /*0e20*/  SEL R7, R25, RZ, P1 ;  /* 0x000000ff19077207 */ /* 0x000fe40000800000 */
[----:B------:R-:W-:-:S02]  /*0e30*/  FSEL R25, R10, 1, P3 ;  /* 0x3f8000000a197808 */ /* 0x000fc40001800000 */
[C---:B-----5:R-:W-:Y:S01]  /*0e40*/  FSETP.GT.AND P1, PT, R28.reuse, 8.50705917302346158658e+37, PT ;  /* 0x7e8000001c00780b */ /* 0x060fe20003f24000 */
[----:B------:R-:W-:Y:S01]  /*0e50*/  @P3 FMUL R9, R9, 0.25 ;  /* 0x3e80000009093820 */ /* 0x000fe20000400000 */
[----:B------:R-:W-:Y:S01]  /*0e60*/  FSETP.GEU.AND P3, PT, R28, 1.175494350822287508e-38, PT ;  /* 0x008000001c00780b */ /* 0x000fe20003f6e000 */
[----:B------:R-:W-:Y:S01]  /*0e70*/  @P5 FMUL R24, R24, 0.25 ;  /* 0x3e80000018185820 */ /* 0x000fe20000400000 */
[----:B------:R-:W-:-:S03]  /*0e80*/  FSETP.GEU.AND P6, PT, R26, R7, PT ;  /* 0x000000071a00720b */ /* 0x000fc60003fce000 */
[----:B------:R-:W-:Y:S01]  /*0e90*/  @!P4 FMUL R24, R24, 16777216 ;  /* 0x4b8000001818c820 */ /* 0x000fe20000400000 */
[----:B------:R-:W-:Y:S01]  /*0ea0*/  @!P2 FMUL R9, R9, 16777216 ;  /* 0x4b8000000909a820 */ /* 0x000fe20000400000 */
[----:B------:R-:W-:-:S04]  /*0eb0*/  @!P2 FMUL R25, R25, 16777216 ;  /* 0x4b8000001919a820 */ /* 0x000fc80000400000 */
[----:B------:R-:W-:Y:S01]  /*0ec0*/  @P1 FMUL R28, R28, 0.25 ;  /* 0x3e8000001c1c1820 */ /* 0x000fe20000400000 */
[----:B------:R0:W1:Y:S01]  /*0ed0*/  MUFU.RCP R27, R9 ;  /* 0x00000009001b7308 */ /* 0x0000620000001000 */
[----:B------:R-:W-:Y:S02]  /*0ee0*/  FSETP.NAN.AND P2, PT, R7, R7, PT ;  /* 0x000000070700720b */ /* 0x000fe40003f48000 */
[----:B------:R-:W-:-:S05]  /*0ef0*/  @!P3 FMUL R28, R28, 16777216 ;  /* 0x4b8000001c1cb820 */ /* 0x000fca0000400000 */
[----:B------:R-:W4:Y:S01]  /*0f00*/  MUFU.RCP R24, R24 ;  /* 0x0000001800187308 */ /* 0x000f220000001000 */
[----:B------:R-:W-:Y:S02]  /*0f10*/  @P6 SEL R7, R7, R26, P2 ;  /* 0x0000001a07076207 */ /* 0x000fe40001000000 */
[----:B0-----:R-:W-:Y:S02]  /*0f20*/  FSEL R9, R10, 1, P5 ;  /* 0x3f8000000a097808 */ /* 0x001fe40002800000 */
[----:B------:R-:W-:Y:S02]  /*0f30*/  SEL R26, R0, RZ, !P0 ;  /* 0x000000ff001a7207 */ /* 0x000fe40004000000 */
[----:B------:R-:W-:Y:S01]  /*0f40*/  SEL R3, R3, RZ, !P0 ;  /* 0x000000ff03037207 */ /* 0x000fe20004000000 */
[----:B------:R-:W0:Y:S01]  /*0f50*/  MUFU.RCP R28, R28 ;  /* 0x0000001c001c7308 */ /* 0x000e220000001000 */
[----:B------:R-:W-:-:S03]  /*0f60*/  @!P4 FMUL R9, R9, 16777216 ;  /* 0x4b8000000909c820 */ /* 0x000fc60000400000 */
[----:B------:R-:W-:Y:S01]  /*0f70*/  @!P0 FADD R7, R3, R26 ;  /* 0x0000001a03078221 */ /* 0x000fe20000000000 */
[----:B------:R-:W-:Y:S01]  /*0f80*/  FSEL R3, R10, 1, P1 ;  /* 0x3f8000000a037808 */ /* 0x000fe20000800000 */
[----:B-1----:R-:W-:Y:S01]  /*0f90*/  FMUL R27, R27, R25 ;  /* 0x000000191b1b7220 */ /* 0x002fe20000400000 */
[----:B----4-:R-:W-:Y:S01]  /*0fa0*/  FMUL R0, R24, R9 ;  /* 0x0000000918007220 */ /* 0x010fe20000400000 */
[----:B------:R-:W1:Y:S02]  /*0fb0*/  LDC.64 R10, c[0x0][0x250] ;  /* 0x00009400ff0a7b82 */ /* 0x000e640000000a00 */
[----:B------:R-:W-:-:S06]  /*0fc0*/  @!P3 FMUL R3, R3, 16777216 ;  /* 0x4b8000000303b820 */ /* 0x000fcc0000400000 */
[----:B------:R-:W4:Y:S01]  /*0fd0*/  LDC.64 R24, c[0x0][0x248] ;  /* 0x00009200ff187b82 */ /* 0x000f220000000a00 */
[----:B0-----:R-:W-:Y:S01]  /*0fe0*/  FMUL R9, R28, R3 ;  /* 0x000000031c097220 */ /* 0x001fe20000400000 */
[----:B----4-:R-:W-:-:S05]  /*0ff0*/  IMAD.WIDE R24, R2, 0x4, R24 ;  /* 0x0000000402187825 */ /* 0x010fca00078e0218 */
[----:B------:R-:W-:Y:S01]  /*1000*/  STG.E.128 desc[UR4][R24.64], R4 ;  /* 0x0000000418007986 */ /* 0x000fe2000c101d04 */
[----:B--2---:R-:W-:Y:S01]  /*1010*/  FADD R29, -R12, R4 ;  /* 0x000000040c1d7221 */ /* 0x004fe20000000100 */
[----:B------:R-:W-:Y:S01]  /*1020*/  FADD R12, -R15, R7 ;  /* 0x000000070f0c7221 */ /* 0x000fe20000000100 */
[----:B------:R-:W-:Y:S02]  /*1030*/  FADD R15, -R14, R6 ;  /* 0x000000060e0f7221 */ /* 0x000fe40000000100 */
[----:B------:R-:W-:Y:S01]  /*1040*/  FMUL R3, R8, R29 ;  /* 0x0000001d08037220 */ /* 0x000fe20000400000 */
[----:B------:R-:W-:Y:S01]  /*1050*/  FADD R8, -R13, R5 ;  /* 0x000000050d087221 */ /* 0x000fe20000000100 */
[----:B------:R-:W-:Y:S01]  /*1060*/  FMUL R12, R9, R12 ;  /* 0x0000000c090c7220 */ /* 0x000fe20000400000 */
[----:B------:R-:W-:Y:S02]  /*1070*/  FMUL R15, R0, R15 ;  /* 0x0000000f000f7220 */ /* 0x000fe40000400000 */
[----:B------:R-:W-:-:S04]  /*1080*/  FMUL R8, R27, R8 ;  /* 0x000000081b087220 */ /* 0x000fc80000400000 */
[----:B---3--:R-:W-:Y:S01]  /*1090*/  FFMA R8, R17, R8, R21 ;  /* 0x0000000811087223 */ /* 0x008fe20000000015 */
[----:B------:R-:W-:Y:S01]  /*10a0*/  FFMA R16, R16, R3, R20 ;  /* 0x0000000310107223 */ /* 0x000fe20000000014 */
[----:B------:R-:W-:Y:S01]  /*10b0*/  FFMA R12, R19, R12, R23 ;  /* 0x0000000c130c7223 */ /* 0x000fe20000000017 */
[----:B------:R-:W-:Y:S02]  /*10c0*/  FFMA R15, R18, R15, R22 ;  /* 0x0000000f120f7223 */ /* 0x000fe40000000016 */
[----:B------:R-:W-:Y:S02]  /*10d0*/  FSETP.GEU.AND P2, PT, R8, RZ, PT ;  /* 0x000000ff0800720b */ /* 0x000fe40003f4e000 */
[----:B------:R-:W-:Y:S02]  /*10e0*/  FSETP.GEU.AND P0, PT, R12, RZ, PT ;  /* 0x000000ff0c00720b */ /* 0x000fe40003f0e000 */
[----:B------:R-:W-:Y:S02]  /*10f0*/  FSETP.GEU.AND P1, PT, R15, RZ, PT ;  /* 0x000000ff0f00720b */ /* 0x000fe40003f2e000 */
[----:B------:R-:W-:Y:S01]  /*1100*/  FSETP.GEU.AND P3, PT, R16, RZ, PT ;  /* 0x000000ff1000720b */ /* 0x000fe20003f6e000 */
[----:B-1----:R-:W-:Y:S01]  /*1110*/  IMAD.WIDE R2, R2, 0x4, R10 ;  /* 0x0000000402027825 */ /* 0x002fe200078e020a */
[----:B------:R-:W-:-:S02]  /*1120*/  SEL R9, R8, RZ, P2 ;  /* 0x000000ff08097207 */ /* 0x000fc40001000000 */
[----:B------:R-:W-:Y:S02]  /*1130*/  SEL R11, R12, RZ, P0 ;  /* 0x000000ff0c0b7207 */ /* 0x000fe40000000000 */
[----:B------:R-:W-:Y:S02]  /*1140*/  SEL R10, R15, RZ, P1 ;  /* 0x000000ff0f0a7207 */ /* 0x000fe40000800000 */
[----:B------:R-:W-:-:S05]  /*1150*/  SEL R8, R16, RZ, P3 ;  /* 0x000000ff10087207 */ /* 0x000fca0001800000 */
[----:B------:R-:W-:Y:S01]  /*1160*/  STG.E.128 desc[UR4][R2.64], R8 ;  /* 0x0000000802007986 */ /* 0x000fe2000c101d04 */
[----:B------:R-:W-:Y:S05]  /*1170*/  EXIT ;  /* 0x000000000000794d */ /* 0x000fea0003800000 */
.L_x_0:
[----:B------:R-:W-:-:S00]  /*1180*/  BRA `(.L_x_0) ;  /* 0xfffffffc00fc7947 */ /* 0x000fc0000383ffff */
[----:B------:R-:W-:-:S00]  /*1190*/  NOP ;  /* 0x0000000000007918 */ /* 0x000fc00000000000 */
        /* <DEDUP_REMOVED lines=14> */
.L_x_1:


//--------------------- .nv.global.init           --------------------------
	.section	.nv.global.init,"aw",@progbits
.nv.global.init:
	.type		_$_str,@object
	.size		_$_str,(_$_str_$_2 - _$_str)
_$_str:
        /*0000*/ 	.byte	0x5f, 0x5f, 0x43, 0x55, 0x44, 0x41, 0x5f, 0x46, 0x54, 0x5a, 0x00
	.type		_$_str_$_2,@object
	.size		_$_str_$_2,(.L_1 - _$_str_$_2)
_$_str_$_2:
        /*000b*/ 	.byte	0x5f, 0x5f, 0x43, 0x55, 0x44, 0x41, 0x5f, 0x50, 0x52, 0x45, 0x43, 0x5f, 0x53, 0x51, 0x52, 0x54
        /*001b*/ 	.byte	0x00
.L_1:


//--------------------- .nv.constant0.triton_poi_fused__native_batch_norm_legit_no_training_cat_relu_6 --------------------------
	.section	.nv.constant0.triton_poi_fused__native_batch_norm_legit_no_training_cat_relu_6,"a",@progbits
	.sectionflags	@""
	.align	4
.nv.constant0.triton_poi_fused__native_batch_norm_legit_no_training_cat_relu_6:
	.zero		604
